	.headerflags	@"EF_CUDA_TEXMODE_UNIFIED EF_CUDA_64BIT_ADDRESS EF_CUDA_ACCELERATORS EF_CUDA_SM90 EF_CUDA_VIRTUAL_SM(EF_CUDA_SM90)"
	.elftype	@"ET_EXEC"


//--------------------- .nv.info                  --------------------------
	.section	.nv.info,"",@"SHT_CUDA_INFO"
	.align	4


	//----- nvinfo : EIATTR_REGCOUNT
	.align		4
        /*0000*/ 	.byte	0x04, 0x2f
        /*0002*/ 	.short	(.L_1 - .L_0)
	.align		4
.L_0:
        /*0004*/ 	.word	index@(triton_poi_fused_convolution_14)
        /*0008*/ 	.word	0x0000000c


	//----- nvinfo : EIATTR_MIN_STACK_SIZE
	.align		4
.L_1:
        /*000c*/ 	.byte	0x04, 0x12
        /*000e*/ 	.short	(.L_3 - .L_2)
	.align		4
.L_2:
        /*0010*/ 	.word	index@(triton_poi_fused_convolution_14)
        /*0014*/ 	.word	0x00000000


	//----- nvinfo : EIATTR_FRAME_SIZE
	.align		4
.L_3:
        /*0018*/ 	.byte	0x04, 0x11
        /*001a*/ 	.short	(.L_5 - .L_4)
	.align		4
.L_4:
        /*001c*/ 	.word	index@(triton_poi_fused_convolution_14)
        /*0020*/ 	.word	0x00000000


	//----- nvinfo : EIATTR_MIN_STACK_SIZE
	.align		4
.L_5:
        /*0024*/ 	.byte	0x04, 0x12
        /*0026*/ 	.short	(.L_7 - .L_6)
	.align		4
.L_6:
        /*0028*/ 	.word	index@(triton_poi_fused_convolution_14)
        /*002c*/ 	.word	0x00000000
.L_7:


//--------------------- .nv.info.triton_poi_fused_convolution_14 --------------------------
	.section	.nv.info.triton_poi_fused_convolution_14,"",@"SHT_CUDA_INFO"
	.sectionflags	@""
	.align	4


	//----- nvinfo : EIATTR_CUDA_API_VERSION
	.align		4
        /*0000*/ 	.byte	0x04, 0x37
        /*0002*/ 	.short	(.L_9 - .L_8)
.L_8:
        /*0004*/ 	.word	0x0000007c


	//----- nvinfo : EIATTR_KPARAM_INFO
	.align		4
.L_9:
        /*0008*/ 	.byte	0x04, 0x17
        /*000a*/ 	.short	(.L_11 - .L_10)
.L_10:
        /*000c*/ 	.word	0x00000000
        /*0010*/ 	.short	0x0002
        /*0012*/ 	.short	0x0010
        /*0014*/ 	.byte	0x00, 0xf0, 0x11, 0x00


	//----- nvinfo : EIATTR_KPARAM_INFO
	.align		4
.L_11:
        /*0018*/ 	.byte	0x04, 0x17
        /*001a*/ 	.short	(.L_13 - .L_12)
.L_12:
        /*001c*/ 	.word	0x00000000
        /*0020*/ 	.short	0x0001
        /*0022*/ 	.short	0x0008
        /*0024*/ 	.byte	0x00, 0xf4, 0x21, 0x00


	//----- nvinfo : EIATTR_KPARAM_INFO
	.align		4
.L_13:
        /*0028*/ 	.byte	0x04, 0x17
        /*002a*/ 	.short	(.L_15 - .L_14)
.L_14:
        /*002c*/ 	.word	0x00000000
        /*0030*/ 	.short	0x0000
        /*0032*/ 	.short	0x0000
        /*0034*/ 	.byte	0x00, 0xf4, 0x21, 0x00


	//----- nvinfo : EIATTR_SPARSE_MMA_MASK
	.align		4
.L_15:
        /*0038*/ 	.byte	0x03, 0x50
        /*003a*/ 	.short	0x0000


	//----- nvinfo : EIATTR_MAXREG_COUNT
	.align		4
        /*003c*/ 	.byte	0x03, 0x1b
        /*003e*/ 	.short	0x00ff


	//----- nvinfo : EIATTR_EXIT_INSTR_OFFSETS
	.align		4
        /*0040*/ 	.byte	0x04, 0x1c
        /*0042*/ 	.short	(.L_17 - .L_16)


	//   ....[0]....
.L_16:
        /*0044*/ 	.word	0x00000140


	//   ....[1]....
        /*0048*/ 	.word	0x00000160


	//----- nvinfo : EIATTR_REQNTID
	.align		4
.L_17:
        /*004c*/ 	.byte	0x04, 0x10
        /*004e*/ 	.short	(.L_19 - .L_18)
.L_18:
        /*0050*/ 	.word	0x00000080
        /*0054*/ 	.word	0x00000001
        /*0058*/ 	.word	0x00000001


	//----- nvinfo : EIATTR_CBANK_PARAM_SIZE
	.align		4
.L_19:
        /*005c*/ 	.byte	0x03, 0x19
        /*005e*/ 	.short	0x0014


	//----- nvinfo : EIATTR_PARAM_CBANK
	.align		4
        /*0060*/ 	.byte	0x04, 0x0a
        /*0062*/ 	.short	(.L_21 - .L_20)
	.align		4
.L_20:
        /*0064*/ 	.word	index@(.nv.constant0.triton_poi_fused_convolution_14)
        /*0068*/ 	.short	0x0210
        /*006a*/ 	.short	0x0014


	//----- nvinfo : EIATTR_SW_WAR
	.align		4
.L_21:
        /*006c*/ 	.byte	0x04, 0x36
        /*006e*/ 	.short	(.L_23 - .L_22)
.L_22:
        /*0070*/ 	.word	0x00000008
.L_23:


//--------------------- .nv.callgraph             --------------------------
	.section	.nv.callgraph,"",@"SHT_CUDA_CALLGRAPH"
	.align	4
	.sectionentsize	8
	.align		4
        /*0000*/ 	.word	0x00000000
	.align		4
        /*0004*/ 	.word	0xffffffff
	.align		4
        /*0008*/ 	.word	0x00000000
	.align		4
        /*000c*/ 	.word	0xfffffffe
	.align		4
        /*0010*/ 	.word	0x00000000
	.align		4
        /*0014*/ 	.word	0xfffffffd
	.align		4
        /*0018*/ 	.word	0x00000000
	.align		4
        /*001c*/ 	.word	0xfffffffc


//--------------------- .text.triton_poi_fused_convolution_14 --------------------------
	.section	.text.triton_poi_fused_convolution_14,"ax",@progbits
	.align	128
        .global         triton_poi_fused_convolution_14
        .type           triton_poi_fused_convolution_14,@function
        .size           triton_poi_fused_convolution_14,(.L_x_1 - triton_poi_fused_convolution_14)
        .other          triton_poi_fused_convolution_14,@"STO_CUDA_ENTRY STV_DEFAULT"
triton_poi_fused_convolution_14:
.text.triton_poi_fused_convolution_14:
[----:B------:R-:W0:Y:S02]  /*0000*/  LDC R1, c[0x0][0x28] ;  /* 0x00000a00ff017b82 */ /* 0x000e240000000800 */
[----:B------:R-:W1:Y:S01]  /*0010*/  S2R R0, SR_TID.X ;  /* 0x0000000000007919 */ /* 0x000e620000002100 */
[----:B------:R-:W2:Y:S01]  /*0020*/  LDC.64 R2, c[0x0][0x210] ;  /* 0x00008400ff027b82 */ /* 0x000ea20000000a00 */
[----:B------:R-:W-:Y:S01]  /*0030*/  ULDC.64 UR4, c[0x0][0x208] ;  /* 0x0000820000047ab9 */ /* 0x000fe20000000a00 */
[----:B------:R-:W3:Y:S06]  /*0040*/  S2R R7, SR_CTAID.X ;  /* 0x0000000000077919 */ /* 0x000eec0000002500 */
[----:B------:R-:W4:Y:S01]  /*0050*/  LDC.64 R4, c[0x0][0x218] ;  /* 0x00008600ff047b82 */ /* 0x000f220000000a00 */
[----:B-1----:R-:W-:-:S04]  /*0060*/  LOP3.LUT R0, R0, 0x7f, RZ, 0xc0, !PT ;  /* 0x0000007f00007812 */ /* 0x002fc800078ec0ff */
[----:B---3--:R-:W-:-:S04]  /*0070*/  LEA R7, R7, R0, 0x7 ;  /* 0x0000000007077211 */ /* 0x008fc800078e38ff */
[C---:B------:R-:W-:Y:S01]  /*0080*/  ISETP.GE.AND P0, PT, R7.reuse, 0x2a00, PT ;  /* 0x00002a000700780c */ /* 0x040fe20003f06270 */
[----:B------:R-:W-:-:S04]  /*0090*/  IMAD.HI R0, R7, 0x30c30c31, RZ ;  /* 0x30c30c3107007827 */ /* 0x000fc800078e02ff */
[----:B--2---:R-:W-:Y:S01]  /*00a0*/  IMAD.WIDE R2, R7, 0x4, R2 ;  /* 0x0000000407027825 */ /* 0x004fe200078e0202 */
[----:B------:R-:W-:-:S04]  /*00b0*/  SHF.R.U32.HI R9, RZ, 0x1f, R0 ;  /* 0x0000001fff097819 */ /* 0x000fc80000011600 */
[----:B------:R-:W-:-:S05]  /*00c0*/  LEA.HI.SX32 R0, R0, R9, 0x1d ;  /* 0x0000000900007211 */ /* 0x000fca00078feaff */
[----:B------:R-:W-:Y:S01]  /*00d0*/  IMAD R9, R0, -0x2a, R7 ;  /* 0xffffffd600097824 */ /* 0x000fe200078e0207 */
[----:B------:R-:W-:Y:S01]  /*00e0*/  HFMA2.MMA R0, -RZ, RZ, 0, 0 ;  /* 0x00000000ff007435 */ /* 0x000fe200000001ff */
[----:B------:R-:W-:Y:S02]  /*00f0*/  MOV R7, RZ ;  /* 0x000000ff00077202 */ /* 0x000fe40000000f00 */
[----:B----4-:R-:W-:-:S05]  /*0100*/  IMAD.WIDE R4, R9, 0x4, R4 ;  /* 0x0000000409047825 */ /* 0x010fca00078e0204 */
[----:B------:R-:W2:Y:S04]  /*0110*/  @!P0 LDG.E.EL R7, desc[UR4][R4.64] ;  /* 0x0000000404078981 */ /* 0x000ea8000c2e1900 */
[----:B------:R-:W2:Y:S02]  /*0120*/  @!P0 LDG.E R0, desc[UR4][R2.64] ;  /* 0x0000000402008981 */ /* 0x000ea4000c1e1900 */
[----:B--2---:R-:W-:Y:S01]  /*0130*/  FADD R7, R7, R0 ;  /* 0x0000000007077221 */ /* 0x004fe20000000000 */
[----:B------:R-:W-:Y:S06]  /*0140*/  @P0 EXIT ;  /* 0x000000000000094d */ /* 0x000fec0003800000 */
[----:B------:R-:W-:Y:S01]  /*0150*/  STG.E desc[UR4][R2.64], R7 ;  /* 0x0000000702007986 */ /* 0x000fe2000c101904 */
[----:B------:R-:W-:Y:S05]  /*0160*/  EXIT ;  /* 0x000000000000794d */ /* 0x000fea0003800000 */
.L_x_0:
[----:B------:R-:W-:-:S00]  /*0170*/  BRA `(.L_x_0) ;  /* 0xfffffffc00fc7947 */ /* 0x000fc0000383ffff */
[----:B------:R-:W-:-:S00]  /*0180*/  NOP ;  /* 0x0000000000007918 */ /* 0x000fc00000000000 */
[----:B------:R-:W-:-:S00]  /*0190*/  NOP ;  /* 0x0000000000007918 */ /* 0x000fc00000000000 */
[----:B------:R-:W-:-:S00]  /*01a0*/  NOP ;  /* 0x0000000000007918 */ /* 0x000fc00000000000 */
[----:B------:R-:W-:-:S00]  /*01b0*/  NOP ;  /* 0x0000000000007918 */ /* 0x000fc00000000000 */
[----:B------:R-:W-:-:S00]  /*01c0*/  NOP ;  /* 0x0000000000007918 */ /* 0x000fc00000000000 */
[----:B------:R-:W-:-:S00]  /*01d0*/  NOP ;  /* 0x0000000000007918 */ /* 0x000fc00000000000 */
[----:B------:R-:W-:-:S00]  /*01e0*/  NOP ;  /* 0x0000000000007918 */ /* 0x000fc00000000000 */
[----:B------:R-:W-:-:S00]  /*01f0*/  NOP ;  /* 0x0000000000007918 */ /* 0x000fc00000000000 */
.L_x_1:


//--------------------- .nv.constant0.triton_poi_fused_convolution_14 --------------------------
	.section	.nv.constant0.triton_poi_fused_convolution_14,"a",@progbits
	.sectionflags	@""
	.align	4
.nv.constant0.triton_poi_fused_convolution_14:
	.zero		548
